	.headerflags	@"EF_CUDA_TEXMODE_UNIFIED EF_CUDA_64BIT_ADDRESS EF_CUDA_ACCELERATORS EF_CUDA_SM90 EF_CUDA_VIRTUAL_SM(EF_CUDA_SM90)"
	.elftype	@"ET_EXEC"


//--------------------- .nv.info                  --------------------------
	.section	.nv.info,"",@"SHT_CUDA_INFO"
	.align	4


	//----- nvinfo : EIATTR_REGCOUNT
	.align		4
        /*0000*/ 	.byte	0x04, 0x2f
        /*0002*/ 	.short	(.L_1 - .L_0)
	.align		4
.L_0:
        /*0004*/ 	.word	index@(triton_poi_fused_convolution_silu_1)
        /*0008*/ 	.word	0x00000010


	//----- nvinfo : EIATTR_MIN_STACK_SIZE
	.align		4
.L_1:
        /*000c*/ 	.byte	0x04, 0x12
        /*000e*/ 	.short	(.L_3 - .L_2)
	.align		4
.L_2:
        /*0010*/ 	.word	index@(triton_poi_fused_convolution_silu_1)
        /*0014*/ 	.word	0x00000000


	//----- nvinfo : EIATTR_FRAME_SIZE
	.align		4
.L_3:
        /*0018*/ 	.byte	0x04, 0x11
        /*001a*/ 	.short	(.L_5 - .L_4)
	.align		4
.L_4:
        /*001c*/ 	.word	index@(triton_poi_fused_convolution_silu_1)
        /*0020*/ 	.word	0x00000000


	//----- nvinfo : EIATTR_MIN_STACK_SIZE
	.align		4
.L_5:
        /*0024*/ 	.byte	0x04, 0x12
        /*0026*/ 	.short	(.L_7 - .L_6)
	.align		4
.L_6:
        /*0028*/ 	.word	index@(triton_poi_fused_convolution_silu_1)
        /*002c*/ 	.word	0x00000000
.L_7:


//--------------------- .nv.info.triton_poi_fused_convolution_silu_1 --------------------------
	.section	.nv.info.triton_poi_fused_convolution_silu_1,"",@"SHT_CUDA_INFO"
	.sectionflags	@""
	.align	4


	//----- nvinfo : EIATTR_CUDA_API_VERSION
	.align		4
        /*0000*/ 	.byte	0x04, 0x37
        /*0002*/ 	.short	(.L_9 - .L_8)
.L_8:
        /*0004*/ 	.word	0x0000007c


	//----- nvinfo : EIATTR_KPARAM_INFO
	.align		4
.L_9:
        /*0008*/ 	.byte	0x04, 0x17
        /*000a*/ 	.short	(.L_11 - .L_10)
.L_10:
        /*000c*/ 	.word	0x00000000
        /*0010*/ 	.short	0x0003
        /*0012*/ 	.short	0x0018
        /*0014*/ 	.byte	0x00, 0xf0, 0x11, 0x00


	//----- nvinfo : EIATTR_KPARAM_INFO
	.align		4
.L_11:
        /*0018*/ 	.byte	0x04, 0x17
        /*001a*/ 	.short	(.L_13 - .L_12)
.L_12:
        /*001c*/ 	.word	0x00000000
        /*0020*/ 	.short	0x0002
        /*0022*/ 	.short	0x0010
        /*0024*/ 	.byte	0x00, 0xf4, 0x21, 0x00


	//----- nvinfo : EIATTR_KPARAM_INFO
	.align		4
.L_13:
        /*0028*/ 	.byte	0x04, 0x17
        /*002a*/ 	.short	(.L_15 - .L_14)
.L_14:
        /*002c*/ 	.word	0x00000000
        /*0030*/ 	.short	0x0001
        /*0032*/ 	.short	0x0008
        /*0034*/ 	.byte	0x00, 0xf4, 0x21, 0x00


	//----- nvinfo : EIATTR_KPARAM_INFO
	.align		4
.L_15:
        /*0038*/ 	.byte	0x04, 0x17
        /*003a*/ 	.short	(.L_17 - .L_16)
.L_16:
        /*003c*/ 	.word	0x00000000
        /*0040*/ 	.short	0x0000
        /*0042*/ 	.short	0x0000
        /*0044*/ 	.byte	0x00, 0xf4, 0x21, 0x00


	//----- nvinfo : EIATTR_SPARSE_MMA_MASK
	.align		4
.L_17:
        /*0048*/ 	.byte	0x03, 0x50
        /*004a*/ 	.short	0x0000


	//----- nvinfo : EIATTR_MAXREG_COUNT
	.align		4
        /*004c*/ 	.byte	0x03, 0x1b
        /*004e*/ 	.short	0x00ff


	//----- nvinfo : EIATTR_EXIT_INSTR_OFFSETS
	.align		4
        /*0050*/ 	.byte	0x04, 0x1c
        /*0052*/ 	.short	(.L_19 - .L_18)


	//   ....[0]....
.L_18:
        /*0054*/ 	.word	0x00000350


	//----- nvinfo : EIATTR_REQNTID
	.align		4
.L_19:
        /*0058*/ 	.byte	0x04, 0x10
        /*005a*/ 	.short	(.L_21 - .L_20)
.L_20:
        /*005c*/ 	.word	0x00000100
        /*0060*/ 	.word	0x00000001
        /*0064*/ 	.word	0x00000001


	//----- nvinfo : EIATTR_CBANK_PARAM_SIZE
	.align		4
.L_21:
        /*0068*/ 	.byte	0x03, 0x19
        /*006a*/ 	.short	0x001c


	//----- nvinfo : EIATTR_PARAM_CBANK
	.align		4
        /*006c*/ 	.byte	0x04, 0x0a
        /*006e*/ 	.short	(.L_23 - .L_22)
	.align		4
.L_22:
        /*0070*/ 	.word	index@(.nv.constant0.triton_poi_fused_convolution_silu_1)
        /*0074*/ 	.short	0x0210
        /*0076*/ 	.short	0x001c


	//----- nvinfo : EIATTR_SW_WAR
	.align		4
.L_23:
        /*0078*/ 	.byte	0x04, 0x36
        /*007a*/ 	.short	(.L_25 - .L_24)
.L_24:
        /*007c*/ 	.word	0x00000008
.L_25:


//--------------------- .nv.callgraph             --------------------------
	.section	.nv.callgraph,"",@"SHT_CUDA_CALLGRAPH"
	.align	4
	.sectionentsize	8
	.align		4
        /*0000*/ 	.word	0x00000000
	.align		4
        /*0004*/ 	.word	0xffffffff
	.align		4
        /*0008*/ 	.word	0x00000000
	.align		4
        /*000c*/ 	.word	0xfffffffe
	.align		4
        /*0010*/ 	.word	0x00000000
	.align		4
        /*0014*/ 	.word	0xfffffffd
	.align		4
        /*0018*/ 	.word	0x00000000
	.align		4
        /*001c*/ 	.word	0xfffffffc


//--------------------- .text.triton_poi_fused_convolution_silu_1 --------------------------
	.section	.text.triton_poi_fused_convolution_silu_1,"ax",@progbits
	.align	128
        .global         triton_poi_fused_convolution_silu_1
        .type           triton_poi_fused_convolution_silu_1,@function
        .size           triton_poi_fused_convolution_silu_1,(.L_x_1 - triton_poi_fused_convolution_silu_1)
        .other          triton_poi_fused_convolution_silu_1,@"STO_CUDA_ENTRY STV_DEFAULT"
triton_poi_fused_convolution_silu_1:
.text.triton_poi_fused_convolution_silu_1:
[----:B------:R-:W-:Y:S01]  /*0000*/  LDC R1, c[0x0][0x28] ;  /* 0x00000a00ff017b82 */ /* 0x000fe20000000800 */
[----:B------:R-:W1:Y:S07]  /*0010*/  S2R R0, SR_TID.X ;  /* 0x0000000000007919 */ /* 0x000e6e0000002100 */
[----:B------:R-:W2:Y:S01]  /*0020*/  LDC.64 R2, c[0x0][0x210] ;  /* 0x00008400ff027b82 */ /* 0x000ea20000000a00 */
[----:B------:R-:W-:Y:S01]  /*0030*/  ULDC.64 UR4, c[0x0][0x208] ;  /* 0x0000820000047ab9 */ /* 0x000fe20000000a00 */
[----:B------:R-:W3:Y:S01]  /*0040*/  S2R R7, SR_CTAID.X ;  /* 0x0000000000077919 */ /* 0x000ee20000002500 */
[----:B-1----:R-:W-:-:S02]  /*0050*/  SHF.L.U32 R0, R0, 0x1, RZ ;  /* 0x0000000100007819 */ /* 0x002fc400000006ff */
[----:B---3--:R-:W-:Y:S02]  /*0060*/  SHF.R.S32.HI R5, RZ, 0x16, R7 ;  /* 0x00000016ff057819 */ /* 0x008fe40000011407 */
[----:B------:R-:W-:Y:S02]  /*0070*/  LOP3.LUT R0, R0, 0x1fe, RZ, 0xc0, !PT ;  /* 0x000001fe00007812 */ /* 0x000fe400078ec0ff */
[----:B------:R-:W-:Y:S02]  /*0080*/  SGXT R5, R5, 0x1 ;  /* 0x000000010505781a */ /* 0x000fe40000000200 */
[----:B------:R-:W-:Y:S02]  /*0090*/  LEA R0, R7, R0, 0x9 ;  /* 0x0000000007007211 */ /* 0x000fe400078e48ff */
[----:B------:R-:W1:Y:S02]  /*00a0*/  LDC.64 R6, c[0x0][0x218] ;  /* 0x00008600ff067b82 */ /* 0x000e640000000a00 */
[----:B------:R-:W-:Y:S01]  /*00b0*/  LEA.HI R5, R5, R0, RZ, 0xa ;  /* 0x0000000005057211 */ /* 0x000fe200078f50ff */
[----:B--2---:R-:W-:-:S03]  /*00c0*/  IMAD.WIDE R2, R0, 0x4, R2 ;  /* 0x0000000400027825 */ /* 0x004fc600078e0202 */
[----:B------:R-:W-:-:S04]  /*00d0*/  SHF.R.S32.HI R5, RZ, 0xa, R5 ;  /* 0x0000000aff057819 */ /* 0x000fc80000011405 */
[----:B------:R-:W-:-:S04]  /*00e0*/  LEA.HI R4, R5, R5, RZ, 0x5 ;  /* 0x0000000505047211 */ /* 0x000fc800078f28ff */
[----:B------:R-:W-:-:S04]  /*00f0*/  LOP3.LUT R4, R4, 0xffffffe0, RZ, 0xc0, !PT ;  /* 0xffffffe004047812 */ /* 0x000fc800078ec0ff */
[----:B------:R-:W-:-:S05]  /*0100*/  IADD3 R5, R5, -R4, RZ ;  /* 0x8000000405057210 */ /* 0x000fca0007ffe0ff */
[----:B-1----:R-:W-:Y:S02]  /*0110*/  IMAD.WIDE R6, R5, 0x4, R6 ;  /* 0x0000000405067825 */ /* 0x002fe400078e0206 */
[----:B------:R-:W2:Y:S04]  /*0120*/  LDG.E.64 R4, desc[UR4][R2.64] ;  /* 0x0000000402047981 */ /* 0x000ea8000c1e1b00 */
[----:B------:R-:W2:Y:S02]  /*0130*/  LDG.E.EL R6, desc[UR4][R6.64] ;  /* 0x0000000406067981 */ /* 0x000ea4000c2e1900 */
[--C-:B--2---:R-:W-:Y:S01]  /*0140*/  FADD R4, R4, R6.reuse ;  /* 0x0000000604047221 */ /* 0x104fe20000000000 */
[----:B------:R-:W-:-:S03]  /*0150*/  FADD R5, R5, R6 ;  /* 0x0000000605057221 */ /* 0x000fc60000000000 */
[----:B------:R-:W-:Y:S02]  /*0160*/  FADD R8, RZ, -R4 ;  /* 0x80000004ff087221 */ /* 0x000fe40000000000 */
[----:B------:R-:W-:Y:S02]  /*0170*/  STG.E.64 desc[UR4][R2.64], R4 ;  /* 0x0000000402007986 */ /* 0x000fe4000c101b04 */
[----:B------:R-:W-:Y:S01]  /*0180*/  FMUL R9, R8, 1.4426950216293334961 ;  /* 0x3fb8aa3b08097820 */ /* 0x000fe20000400000 */
[----:B------:R-:W-:-:S04]  /*0190*/  FADD R8, RZ, -R5 ;  /* 0x80000005ff087221 */ /* 0x000fc80000000000 */
[----:B------:R-:W-:Y:S01]  /*01a0*/  FMUL R10, R8, 1.4426950216293334961 ;  /* 0x3fb8aa3b080a7820 */ /* 0x000fe20000400000 */
[----:B------:R-:W-:-:S04]  /*01b0*/  FSETP.GEU.AND P0, PT, R9, -126, PT ;  /* 0xc2fc00000900780b */ /* 0x000fc80003f0e000 */
[----:B------:R-:W-:-:S09]  /*01c0*/  FSETP.GEU.AND P1, PT, R10, -126, PT ;  /* 0xc2fc00000a00780b */ /* 0x000fd20003f2e000 */
[----:B------:R-:W-:-:S04]  /*01d0*/  @!P0 FMUL R9, R9, 0.5 ;  /* 0x3f00000009098820 */ /* 0x000fc80000400000 */
[----:B------:R-:W-:Y:S01]  /*01e0*/  @!P1 FMUL R10, R10, 0.5 ;  /* 0x3f0000000a0a9820 */ /* 0x000fe20000400000 */
[----:B------:R-:W1:Y:S08]  /*01f0*/  MUFU.EX2 R8, R9 ;  /* 0x0000000900087308 */ /* 0x000e700000000800 */
[----:B------:R2:W3:Y:S01]  /*0200*/  MUFU.EX2 R6, R10 ;  /* 0x0000000a00067308 */ /* 0x0004e20000000800 */
[----:B-1----:R-:W-:Y:S01]  /*0210*/  @!P0 FMUL R8, R8, R8 ;  /* 0x0000000808088220 */ /* 0x002fe20000400000 */
[----:B--2---:R-:W-:-:S03]  /*0220*/  HFMA2.MMA R10, -RZ, RZ, 1.625, 0 ;  /* 0x3e800000ff0a7435 */ /* 0x004fc600000001ff */
[----:B------:R-:W-:Y:S01]  /*0230*/  FADD R8, R8, 1 ;  /* 0x3f80000008087421 */ /* 0x000fe20000000000 */
[----:B---3--:R-:W-:-:S04]  /*0240*/  @!P1 FMUL R6, R6, R6 ;  /* 0x0000000606069220 */ /* 0x008fc80000400000 */
[----:B------:R-:W-:Y:S01]  /*0250*/  FSETP.GT.AND P0, PT, R8, 8.50705917302346158658e+37, PT ;  /* 0x7e8000000800780b */ /* 0x000fe20003f04000 */
[----:B------:R-:W-:-:S03]  /*0260*/  FADD R11, R6, 1 ;  /* 0x3f800000060b7421 */ /* 0x000fc60000000000 */
[----:B------:R-:W-:Y:S01]  /*0270*/  FSEL R9, R10, 1, P0 ;  /* 0x3f8000000a097808 */ /* 0x000fe20000000000 */
[----:B------:R-:W1:Y:S01]  /*0280*/  LDC.64 R6, c[0x0][0x220] ;  /* 0x00008800ff067b82 */ /* 0x000e620000000a00 */
[----:B------:R-:W-:-:S04]  /*0290*/  FSETP.GT.AND P1, PT, R11, 8.50705917302346158658e+37, PT ;  /* 0x7e8000000b00780b */ /* 0x000fc80003f24000 */
[----:B------:R-:W-:-:S03]  /*02a0*/  FSEL R10, R10, 1, P1 ;  /* 0x3f8000000a0a7808 */ /* 0x000fc60000800000 */
[----:B------:R-:W-:-:S06]  /*02b0*/  @P0 FMUL R8, R8, 0.25 ;  /* 0x3e80000008080820 */ /* 0x000fcc0000400000 */
[----:B------:R-:W2:Y:S01]  /*02c0*/  MUFU.RCP R8, R8 ;  /* 0x0000000800087308 */ /* 0x000ea20000001000 */
[----:B------:R-:W-:-:S07]  /*02d0*/  @P1 FMUL R11, R11, 0.25 ;  /* 0x3e8000000b0b1820 */ /* 0x000fce0000400000 */
[----:B------:R-:W3:Y:S01]  /*02e0*/  MUFU.RCP R11, R11 ;  /* 0x0000000b000b7308 */ /* 0x000ee20000001000 */
[----:B-1----:R-:W-:-:S04]  /*02f0*/  IMAD.WIDE R6, R0, 0x4, R6 ;  /* 0x0000000400067825 */ /* 0x002fc800078e0206 */
[----:B--2---:R-:W-:-:S04]  /*0300*/  FMUL R9, R8, R9 ;  /* 0x0000000908097220 */ /* 0x004fc80000400000 */
[----:B------:R-:W-:Y:S01]  /*0310*/  FMUL R12, R4, R9 ;  /* 0x00000009040c7220 */ /* 0x000fe20000400000 */
[----:B---3--:R-:W-:-:S04]  /*0320*/  FMUL R10, R11, R10 ;  /* 0x0000000a0b0a7220 */ /* 0x008fc80000400000 */
[----:B------:R-:W-:-:S05]  /*0330*/  FMUL R13, R5, R10 ;  /* 0x0000000a050d7220 */ /* 0x000fca0000400000 */
[----:B------:R-:W-:Y:S01]  /*0340*/  STG.E.64 desc[UR4][R6.64], R12 ;  /* 0x0000000c06007986 */ /* 0x000fe2000c101b04 */
[----:B------:R-:W-:Y:S05]  /*0350*/  EXIT ;  /* 0x000000000000794d */ /* 0x000fea0003800000 */
.L_x_0:
[----:B------:R-:W-:-:S00]  /*0360*/  BRA `(.L_x_0) ;  /* 0xfffffffc00fc7947 */ /* 0x000fc0000383ffff */
[----:B------:R-:W-:-:S00]  /*0370*/  NOP ;  /* 0x0000000000007918 */ /* 0x000fc00000000000 */
        /* <DEDUP_REMOVED lines=8> */
.L_x_1:


//--------------------- .nv.constant0.triton_poi_fused_convolution_silu_1 --------------------------
	.section	.nv.constant0.triton_poi_fused_convolution_silu_1,"a",@progbits
	.sectionflags	@""
	.align	4
.nv.constant0.triton_poi_fused_convolution_silu_1:
	.zero		556
